//
// Generated by NVIDIA NVVM Compiler
//
// Compiler Build ID: CL-36424714
// Cuda compilation tools, release 13.0, V13.0.88
// Based on NVVM 20.0.0
//

.version 9.0
.target sm_100
.address_size 64

	// .globl	_Z8gradientPfS_S_ii
// _ZZ8gradientPfS_S_iiE12shared_image has been demoted
// _ZZ6updatePfS_S_iiffE13shared_grad_x has been demoted
// _ZZ6updatePfS_S_iiffE13shared_grad_y has been demoted

.visible .entry _Z8gradientPfS_S_ii(
	.param .u64 .ptr .align 1 _Z8gradientPfS_S_ii_param_0,
	.param .u64 .ptr .align 1 _Z8gradientPfS_S_ii_param_1,
	.param .u64 .ptr .align 1 _Z8gradientPfS_S_ii_param_2,
	.param .u32 _Z8gradientPfS_S_ii_param_3,
	.param .u32 _Z8gradientPfS_S_ii_param_4
)
{
	.reg .pred 	%p<8>;
	.reg .b32 	%r<23>;
	.reg .b32 	%f<8>;
	.reg .b64 	%rd<11>;
	// demoted variable
	.shared .align 4 .b8 _ZZ8gradientPfS_S_iiE12shared_image[16384];
	ld.param.u64 	%rd1, [_Z8gradientPfS_S_ii_param_0];
	ld.param.u64 	%rd2, [_Z8gradientPfS_S_ii_param_1];
	ld.param.u64 	%rd3, [_Z8gradientPfS_S_ii_param_2];
	ld.param.u32 	%r6, [_Z8gradientPfS_S_ii_param_3];
	ld.param.u32 	%r7, [_Z8gradientPfS_S_ii_param_4];
	mov.u32 	%r9, %ctaid.x;
	mov.u32 	%r10, %ntid.x;
	mov.u32 	%r1, %tid.x;
	mad.lo.s32 	%r11, %r9, %r10, %r1;
	mov.u32 	%r12, %ctaid.y;
	mov.u32 	%r13, %ntid.y;
	mov.u32 	%r3, %tid.y;
	mad.lo.s32 	%r14, %r12, %r13, %r3;
	setp.lt.s32 	%p1, %r11, 1;
	add.s32 	%r15, %r6, -1;
	setp.ge.s32 	%p2, %r11, %r15;
	or.pred  	%p3, %p1, %p2;
	setp.eq.s32 	%p4, %r14, 0;
	or.pred  	%p5, %p4, %p3;
	add.s32 	%r16, %r7, -1;
	setp.ge.s32 	%p6, %r14, %r16;
	or.pred  	%p7, %p5, %p6;
	@%p7 bra 	$L__BB0_2;
	cvta.to.global.u64 	%rd4, %rd1;
	cvta.to.global.u64 	%rd5, %rd2;
	cvta.to.global.u64 	%rd6, %rd3;
	mad.lo.s32 	%r17, %r6, %r14, %r11;
	mul.wide.s32 	%rd7, %r17, 4;
	add.s64 	%rd8, %rd4, %rd7;
	ld.global.f32 	%f1, [%rd8];
	shl.b32 	%r18, %r3, 8;
	mov.u32 	%r19, _ZZ8gradientPfS_S_iiE12shared_image;
	add.s32 	%r20, %r19, %r18;
	shl.b32 	%r21, %r1, 2;
	add.s32 	%r22, %r20, %r21;
	st.shared.f32 	[%r22], %f1;
	bar.sync 	0;
	ld.shared.f32 	%f2, [%r22+4];
	ld.shared.f32 	%f3, [%r22+-4];
	sub.f32 	%f4, %f2, %f3;
	ld.shared.f32 	%f5, [%r22+256];
	ld.shared.f32 	%f6, [%r22+-256];
	sub.f32 	%f7, %f5, %f6;
	add.s64 	%rd9, %rd5, %rd7;
	st.global.f32 	[%rd9], %f4;
	add.s64 	%rd10, %rd6, %rd7;
	st.global.f32 	[%rd10], %f7;
$L__BB0_2:
	ret;

}
	// .globl	_Z6updatePfS_S_iiff
.visible .entry _Z6updatePfS_S_iiff(
	.param .u64 .ptr .align 1 _Z6updatePfS_S_iiff_param_0,
	.param .u64 .ptr .align 1 _Z6updatePfS_S_iiff_param_1,
	.param .u64 .ptr .align 1 _Z6updatePfS_S_iiff_param_2,
	.param .u32 _Z6updatePfS_S_iiff_param_3,
	.param .u32 _Z6updatePfS_S_iiff_param_4,
	.param .f32 _Z6updatePfS_S_iiff_param_5,
	.param .f32 _Z6updatePfS_S_iiff_param_6
)
{
	.reg .pred 	%p<8>;
	.reg .b32 	%r<26>;
	.reg .b32 	%f<17>;
	.reg .b64 	%rd<11>;
	// demoted variable
	.shared .align 4 .b8 _ZZ6updatePfS_S_iiffE13shared_grad_x[16384];
	// demoted variable
	.shared .align 4 .b8 _ZZ6updatePfS_S_iiffE13shared_grad_y[16384];
	ld.param.u64 	%rd1, [_Z6updatePfS_S_iiff_param_0];
	ld.param.u64 	%rd2, [_Z6updatePfS_S_iiff_param_1];
	ld.param.u64 	%rd3, [_Z6updatePfS_S_iiff_param_2];
	ld.param.u32 	%r6, [_Z6updatePfS_S_iiff_param_3];
	ld.param.u32 	%r7, [_Z6updatePfS_S_iiff_param_4];
	ld.param.f32 	%f1, [_Z6updatePfS_S_iiff_param_5];
	ld.param.f32 	%f2, [_Z6updatePfS_S_iiff_param_6];
	mov.u32 	%r9, %ctaid.x;
	mov.u32 	%r10, %ntid.x;
	mov.u32 	%r1, %tid.x;
	mad.lo.s32 	%r11, %r9, %r10, %r1;
	mov.u32 	%r12, %ctaid.y;
	mov.u32 	%r13, %ntid.y;
	mov.u32 	%r3, %tid.y;
	mad.lo.s32 	%r14, %r12, %r13, %r3;
	setp.lt.s32 	%p1, %r11, 1;
	add.s32 	%r15, %r6, -1;
	setp.ge.s32 	%p2, %r11, %r15;
	or.pred  	%p3, %p1, %p2;
	setp.eq.s32 	%p4, %r14, 0;
	or.pred  	%p5, %p4, %p3;
	add.s32 	%r16, %r7, -1;
	setp.ge.s32 	%p6, %r14, %r16;
	or.pred  	%p7, %p5, %p6;
	@%p7 bra 	$L__BB1_2;
	cvta.to.global.u64 	%rd4, %rd1;
	cvta.to.global.u64 	%rd5, %rd2;
	cvta.to.global.u64 	%rd6, %rd3;
	mad.lo.s32 	%r17, %r6, %r14, %r11;
	mul.wide.s32 	%rd7, %r17, 4;
	add.s64 	%rd8, %rd5, %rd7;
	ld.global.f32 	%f3, [%rd8];
	shl.b32 	%r18, %r3, 8;
	mov.u32 	%r19, _ZZ6updatePfS_S_iiffE13shared_grad_x;
	add.s32 	%r20, %r19, %r18;
	shl.b32 	%r21, %r1, 2;
	add.s32 	%r22, %r20, %r21;
	st.shared.f32 	[%r22], %f3;
	add.s64 	%rd9, %rd6, %rd7;
	ld.global.f32 	%f4, [%rd9];
	mov.u32 	%r23, _ZZ6updatePfS_S_iiffE13shared_grad_y;
	add.s32 	%r24, %r23, %r18;
	add.s32 	%r25, %r24, %r21;
	st.shared.f32 	[%r25], %f4;
	bar.sync 	0;
	ld.shared.f32 	%f5, [%r22];
	ld.shared.f32 	%f6, [%r25];
	mul.f32 	%f7, %f6, %f6;
	fma.rn.f32 	%f8, %f5, %f5, %f7;
	add.f32 	%f9, %f2, %f8;
	sqrt.rn.f32 	%f10, %f9;
	div.rn.f32 	%f11, %f5, %f10;
	div.rn.f32 	%f12, %f6, %f10;
	add.f32 	%f13, %f11, %f12;
	mul.f32 	%f14, %f1, %f13;
	add.s64 	%rd10, %rd4, %rd7;
	ld.global.f32 	%f15, [%rd10];
	sub.f32 	%f16, %f15, %f14;
	st.global.f32 	[%rd10], %f16;
$L__BB1_2:
	ret;

}


// ===== COMPILED SASS (sm_100) =====

	.target	sm_100

	.elftype	@"ET_EXEC"


//--------------------- .note.nv.tkinfo           --------------------------
	.section	.note.nv.tkinfo,"",@"SHT_NOTE"
	.sectionflags	@"SHF_NOTE_NV_TKINFO"
	.tkinfo
        /*0018*/ 	.word	0x00000002
        /*0030*/ 	.string	""
        /*0030*/ 	.string	"ptxas"
        /*0030*/ 	.string	"Cuda compilation tools, release 13.0, V13.0.88"
        /*0030*/ 	.string	"Build cuda_13.0.r13.0/compiler.36424714_0"
        /*0030*/ 	.string	"-arch sm_100 -m 64 "



//--------------------- .note.nv.cuinfo           --------------------------
	.section	.note.nv.cuinfo,"",@"SHT_NOTE"
	.sectionflags	@"SHF_NOTE_NV_CUINFO"
        /*0018*/ 	.short	0x0002
        /*001a*/ 	.short	0x0064
        /*001c*/ 	.short	0x0082
	.zero		2


//--------------------- .nv.info                  --------------------------
	.section	.nv.info,"",@"SHT_CUDA_INFO"
	.align	4


	//----- nvinfo : EIATTR_REGCOUNT
	.align		4
        /*0000*/ 	.byte	0x04, 0x2f
        /*0002*/ 	.short	(.L_1 - .L_0)
	.align		4
.L_0:
        /*0004*/ 	.word	index@(_Z8gradientPfS_S_ii)
        /*0008*/ 	.word	0x00000010


	//----- nvinfo : EIATTR_FRAME_SIZE
	.align		4
.L_1:
        /*000c*/ 	.byte	0x04, 0x11
        /*000e*/ 	.short	(.L_3 - .L_2)
	.align		4
.L_2:
        /*0010*/ 	.word	index@(_Z8gradientPfS_S_ii)
        /*0014*/ 	.word	0x00000000


	//----- nvinfo : EIATTR_REGCOUNT
	.align		4
.L_3:
        /*0018*/ 	.byte	0x04, 0x2f
        /*001a*/ 	.short	(.L_5 - .L_4)
	.align		4
.L_4:
        /*001c*/ 	.word	index@(_Z6updatePfS_S_iiff)
        /*0020*/ 	.word	0x00000013


	//----- nvinfo : EIATTR_FRAME_SIZE
	.align		4
.L_5:
        /*0024*/ 	.byte	0x04, 0x11
        /*0026*/ 	.short	(.L_7 - .L_6)
	.align		4
.L_6:
        /*0028*/ 	.word	index@($__internal_1_$__cuda_sm3x_div_rn_noftz_f32_slowpath)
        /*002c*/ 	.word	0x00000000


	//----- nvinfo : EIATTR_FRAME_SIZE
	.align		4
.L_7:
        /*0030*/ 	.byte	0x04, 0x11
        /*0032*/ 	.short	(.L_9 - .L_8)
	.align		4
.L_8:
        /*0034*/ 	.word	index@($__internal_0_$__cuda_sm20_sqrt_rn_f32_slowpath)
        /*0038*/ 	.word	0x00000000


	//----- nvinfo : EIATTR_FRAME_SIZE
	.align		4
.L_9:
        /*003c*/ 	.byte	0x04, 0x11
        /*003e*/ 	.short	(.L_11 - .L_10)
	.align		4
.L_10:
        /*0040*/ 	.word	index@(_Z6updatePfS_S_iiff)
        /*0044*/ 	.word	0x00000000


	//----- nvinfo : EIATTR_MIN_STACK_SIZE
	.align		4
.L_11:
        /*0048*/ 	.byte	0x04, 0x12
        /*004a*/ 	.short	(.L_13 - .L_12)
	.align		4
.L_12:
        /*004c*/ 	.word	index@(_Z6updatePfS_S_iiff)
        /*0050*/ 	.word	0x00000000


	//----- nvinfo : EIATTR_MIN_STACK_SIZE
	.align		4
.L_13:
        /*0054*/ 	.byte	0x04, 0x12
        /*0056*/ 	.short	(.L_15 - .L_14)
	.align		4
.L_14:
        /*0058*/ 	.word	index@(_Z8gradientPfS_S_ii)
        /*005c*/ 	.word	0x00000000
.L_15:


//--------------------- .nv.compat                --------------------------
	.section	.nv.compat,"",@"SHT_CUDA_COMPAT_INFO"
	.align	4
        /*0000*/ 	.byte	0x02, 0x09, 0x00, 0x00, 0x02, 0x02, 0x01, 0x00, 0x02, 0x05, 0x05, 0x00, 0x03, 0x07, 0x01, 0x01
        /*0010*/ 	.byte	0x02, 0x03, 0x00, 0x00, 0x02, 0x06, 0x01, 0x00, 0x04, 0x0b, 0x08, 0x00, 0x01, 0x00, 0x00, 0x00
        /*0020*/ 	.byte	0x00, 0x00, 0x00, 0x00


//--------------------- .nv.info._Z6updatePfS_S_iiff --------------------------
	.section	.nv.info._Z6updatePfS_S_iiff,"",@"SHT_CUDA_INFO"
	.sectionflags	@""
	.align	4


	//----- nvinfo : EIATTR_CUDA_API_VERSION
	.align		4
        /*0000*/ 	.byte	0x04, 0x37
        /*0002*/ 	.short	(.L_17 - .L_16)
.L_16:
        /*0004*/ 	.word	0x00000082


	//----- nvinfo : EIATTR_KPARAM_INFO
	.align		4
.L_17:
        /*0008*/ 	.byte	0x04, 0x17
        /*000a*/ 	.short	(.L_19 - .L_18)
.L_18:
        /*000c*/ 	.word	0x00000000
        /*0010*/ 	.short	0x0006
        /*0012*/ 	.short	0x0024
        /*0014*/ 	.byte	0x00, 0xf0, 0x11, 0x00


	//----- nvinfo : EIATTR_KPARAM_INFO
	.align		4
.L_19:
        /*0018*/ 	.byte	0x04, 0x17
        /*001a*/ 	.short	(.L_21 - .L_20)
.L_20:
        /*001c*/ 	.word	0x00000000
        /*0020*/ 	.short	0x0005
        /*0022*/ 	.short	0x0020
        /*0024*/ 	.byte	0x00, 0xf0, 0x11, 0x00


	//----- nvinfo : EIATTR_KPARAM_INFO
	.align		4
.L_21:
        /*0028*/ 	.byte	0x04, 0x17
        /*002a*/ 	.short	(.L_23 - .L_22)
.L_22:
        /*002c*/ 	.word	0x00000000
        /*0030*/ 	.short	0x0004
        /*0032*/ 	.short	0x001c
        /*0034*/ 	.byte	0x00, 0xf0, 0x11, 0x00


	//----- nvinfo : EIATTR_KPARAM_INFO
	.align		4
.L_23:
        /*0038*/ 	.byte	0x04, 0x17
        /*003a*/ 	.short	(.L_25 - .L_24)
.L_24:
        /*003c*/ 	.word	0x00000000
        /*0040*/ 	.short	0x0003
        /*0042*/ 	.short	0x0018
        /*0044*/ 	.byte	0x00, 0xf0, 0x11, 0x00


	//----- nvinfo : EIATTR_KPARAM_INFO
	.align		4
.L_25:
        /*0048*/ 	.byte	0x04, 0x17
        /*004a*/ 	.short	(.L_27 - .L_26)
.L_26:
        /*004c*/ 	.word	0x00000000
        /*0050*/ 	.short	0x0002
        /*0052*/ 	.short	0x0010
        /*0054*/ 	.byte	0x00, 0xf5, 0x21, 0x00


	//----- nvinfo : EIATTR_KPARAM_INFO
	.align		4
.L_27:
        /*0058*/ 	.byte	0x04, 0x17
        /*005a*/ 	.short	(.L_29 - .L_28)
.L_28:
        /*005c*/ 	.word	0x00000000
        /*0060*/ 	.short	0x0001
        /*0062*/ 	.short	0x0008
        /*0064*/ 	.byte	0x00, 0xf5, 0x21, 0x00


	//----- nvinfo : EIATTR_KPARAM_INFO
	.align		4
.L_29:
        /*0068*/ 	.byte	0x04, 0x17
        /*006a*/ 	.short	(.L_31 - .L_30)
.L_30:
        /*006c*/ 	.word	0x00000000
        /*0070*/ 	.short	0x0000
        /*0072*/ 	.short	0x0000
        /*0074*/ 	.byte	0x00, 0xf5, 0x21, 0x00


	//----- nvinfo : EIATTR_SPARSE_MMA_MASK
	.align		4
.L_31:
        /*0078*/ 	.byte	0x03, 0x50
        /*007a*/ 	.short	0x0000


	//----- nvinfo : EIATTR_MAXREG_COUNT
	.align		4
        /*007c*/ 	.byte	0x03, 0x1b
        /*007e*/ 	.short	0x00ff


	//----- nvinfo : EIATTR_NUM_BARRIERS
	.align		4
        /*0080*/ 	.byte	0x02, 0x4c
        /*0082*/ 	.byte	0x01
	.zero		1


	//----- nvinfo : EIATTR_MERCURY_ISA_VERSION
	.align		4
        /*0084*/ 	.byte	0x03, 0x5f
        /*0086*/ 	.short	0x0101


	//----- nvinfo : EIATTR_VRC_CTA_INIT_COUNT
	.align		4
        /*0088*/ 	.byte	0x02, 0x4a
	.zero		1
	.zero		1


	//----- nvinfo : EIATTR_EXIT_INSTR_OFFSETS
	.align		4
        /*008c*/ 	.byte	0x04, 0x1c
        /*008e*/ 	.short	(.L_33 - .L_32)


	//   ....[0]....
.L_32:
        /*0090*/ 	.word	0x00000100


	//   ....[1]....
        /*0094*/ 	.word	0x000005a0


	//----- nvinfo : EIATTR_CRS_STACK_SIZE
	.align		4
.L_33:
        /*0098*/ 	.byte	0x04, 0x1e
        /*009a*/ 	.short	(.L_35 - .L_34)
.L_34:
        /*009c*/ 	.word	0x00000000


	//----- nvinfo : EIATTR_CBANK_PARAM_SIZE
	.align		4
.L_35:
        /*00a0*/ 	.byte	0x03, 0x19
        /*00a2*/ 	.short	0x0028


	//----- nvinfo : EIATTR_PARAM_CBANK
	.align		4
        /*00a4*/ 	.byte	0x04, 0x0a
        /*00a6*/ 	.short	(.L_37 - .L_36)
	.align		4
.L_36:
        /*00a8*/ 	.word	index@(.nv.constant0._Z6updatePfS_S_iiff)
        /*00ac*/ 	.short	0x0380
        /*00ae*/ 	.short	0x0028


	//----- nvinfo : EIATTR_SW_WAR
	.align		4
.L_37:
        /*00b0*/ 	.byte	0x04, 0x36
        /*00b2*/ 	.short	(.L_39 - .L_38)
.L_38:
        /*00b4*/ 	.word	0x00000008
.L_39:


//--------------------- .nv.info._Z8gradientPfS_S_ii --------------------------
	.section	.nv.info._Z8gradientPfS_S_ii,"",@"SHT_CUDA_INFO"
	.sectionflags	@""
	.align	4


	//----- nvinfo : EIATTR_CUDA_API_VERSION
	.align		4
        /*0000*/ 	.byte	0x04, 0x37
        /*0002*/ 	.short	(.L_41 - .L_40)
.L_40:
        /*0004*/ 	.word	0x00000082


	//----- nvinfo : EIATTR_KPARAM_INFO
	.align		4
.L_41:
        /*0008*/ 	.byte	0x04, 0x17
        /*000a*/ 	.short	(.L_43 - .L_42)
.L_42:
        /*000c*/ 	.word	0x00000000
        /*0010*/ 	.short	0x0004
        /*0012*/ 	.short	0x001c
        /*0014*/ 	.byte	0x00, 0xf0, 0x11, 0x00


	//----- nvinfo : EIATTR_KPARAM_INFO
	.align		4
.L_43:
        /*0018*/ 	.byte	0x04, 0x17
        /*001a*/ 	.short	(.L_45 - .L_44)
.L_44:
        /*001c*/ 	.word	0x00000000
        /*0020*/ 	.short	0x0003
        /*0022*/ 	.short	0x0018
        /*0024*/ 	.byte	0x00, 0xf0, 0x11, 0x00


	//----- nvinfo : EIATTR_KPARAM_INFO
	.align		4
.L_45:
        /*0028*/ 	.byte	0x04, 0x17
        /*002a*/ 	.short	(.L_47 - .L_46)
.L_46:
        /*002c*/ 	.word	0x00000000
        /*0030*/ 	.short	0x0002
        /*0032*/ 	.short	0x0010
        /*0034*/ 	.byte	0x00, 0xf5, 0x21, 0x00


	//----- nvinfo : EIATTR_KPARAM_INFO
	.align		4
.L_47:
        /*0038*/ 	.byte	0x04, 0x17
        /*003a*/ 	.short	(.L_49 - .L_48)
.L_48:
        /*003c*/ 	.word	0x00000000
        /*0040*/ 	.short	0x0001
        /*0042*/ 	.short	0x0008
        /*0044*/ 	.byte	0x00, 0xf5, 0x21, 0x00


	//----- nvinfo : EIATTR_KPARAM_INFO
	.align		4
.L_49:
        /*0048*/ 	.byte	0x04, 0x17
        /*004a*/ 	.short	(.L_51 - .L_50)
.L_50:
        /*004c*/ 	.word	0x00000000
        /*0050*/ 	.short	0x0000
        /*0052*/ 	.short	0x0000
        /*0054*/ 	.byte	0x00, 0xf5, 0x21, 0x00


	//----- nvinfo : EIATTR_SPARSE_MMA_MASK
	.align		4
.L_51:
        /*0058*/ 	.byte	0x03, 0x50
        /*005a*/ 	.short	0x0000


	//----- nvinfo : EIATTR_MAXREG_COUNT
	.align		4
        /*005c*/ 	.byte	0x03, 0x1b
        /*005e*/ 	.short	0x00ff


	//----- nvinfo : EIATTR_NUM_BARRIERS
	.align		4
        /*0060*/ 	.byte	0x02, 0x4c
        /*0062*/ 	.byte	0x01
	.zero		1


	//----- nvinfo : EIATTR_MERCURY_ISA_VERSION
	.align		4
        /*0064*/ 	.byte	0x03, 0x5f
        /*0066*/ 	.short	0x0101


	//----- nvinfo : EIATTR_VRC_CTA_INIT_COUNT
	.align		4
        /*0068*/ 	.byte	0x02, 0x4a
	.zero		1
	.zero		1


	//----- nvinfo : EIATTR_EXIT_INSTR_OFFSETS
	.align		4
        /*006c*/ 	.byte	0x04, 0x1c
        /*006e*/ 	.short	(.L_53 - .L_52)


	//   ....[0]....
.L_52:
        /*0070*/ 	.word	0x00000100


	//   ....[1]....
        /*0074*/ 	.word	0x00000290


	//----- nvinfo : EIATTR_CBANK_PARAM_SIZE
	.align		4
.L_53:
        /*0078*/ 	.byte	0x03, 0x19
        /*007a*/ 	.short	0x0020


	//----- nvinfo : EIATTR_PARAM_CBANK
	.align		4
        /*007c*/ 	.byte	0x04, 0x0a
        /*007e*/ 	.short	(.L_55 - .L_54)
	.align		4
.L_54:
        /*0080*/ 	.word	index@(.nv.constant0._Z8gradientPfS_S_ii)
        /*0084*/ 	.short	0x0380
        /*0086*/ 	.short	0x0020


	//----- nvinfo : EIATTR_SW_WAR
	.align		4
.L_55:
        /*0088*/ 	.byte	0x04, 0x36
        /*008a*/ 	.short	(.L_57 - .L_56)
.L_56:
        /*008c*/ 	.word	0x00000008
.L_57:


//--------------------- .nv.callgraph             --------------------------
	.section	.nv.callgraph,"",@"SHT_CUDA_CALLGRAPH"
	.align	4
	.sectionentsize	8
	.align		4
        /*0000*/ 	.word	0x00000000
	.align		4
        /*0004*/ 	.word	0xffffffff
	.align		4
        /*0008*/ 	.word	0x00000000
	.align		4
        /*000c*/ 	.word	0xfffffffe
	.align		4
        /*0010*/ 	.word	0x00000000
	.align		4
        /*0014*/ 	.word	0xfffffffd
	.align		4
        /*0018*/ 	.word	0x00000000
	.align		4
        /*001c*/ 	.word	0xfffffffc


//--------------------- .text._Z6updatePfS_S_iiff --------------------------
	.section	.text._Z6updatePfS_S_iiff,"ax",@progbits
	.align	128
        .global         _Z6updatePfS_S_iiff
        .type           _Z6updatePfS_S_iiff,@function
        .size           _Z6updatePfS_S_iiff,(.L_x_22 - _Z6updatePfS_S_iiff)
        .other          _Z6updatePfS_S_iiff,@"STO_CUDA_ENTRY STV_DEFAULT"
_Z6updatePfS_S_iiff:
.text._Z6updatePfS_S_iiff:
[----:B------:R-:W-:Y:S01]  /*0000*/  LDC R1, c[0x0][0x37c] ;  /* 0x0000df00ff017b82 */ /* 0x000fe20000000800 */
[----:B------:R-:W0:Y:S07]  /*0010*/  S2R R9, SR_TID.X ;  /* 0x0000000000097919 */ /* 0x000e2e0000002100 */
[----:B------:R-:W0:Y:S01]  /*0020*/  S2UR UR5, SR_CTAID.X ;  /* 0x00000000000579c3 */ /* 0x000e220000002500 */
[----:B------:R-:W1:Y:S01]  /*0030*/  LDCU.64 UR10, c[0x0][0x398] ;  /* 0x00007300ff0a77ac */ /* 0x000e620008000a00 */
[----:B------:R-:W2:Y:S06]  /*0040*/  S2R R8, SR_TID.Y ;  /* 0x0000000000087919 */ /* 0x000eac0000002200 */
[----:B------:R-:W0:Y:S08]  /*0050*/  LDC R4, c[0x0][0x360] ;  /* 0x0000d800ff047b82 */ /* 0x000e300000000800 */
[----:B------:R-:W2:Y:S01]  /*0060*/  S2UR UR6, SR_CTAID.Y ;  /* 0x00000000000679c3 */ /* 0x000ea20000002600 */
[----:B-1----:R-:W-:-:S07]  /*0070*/  UIADD3 UR4, UPT, UPT, UR10, -0x1, URZ ;  /* 0xffffffff0a047890 */ /* 0x002fce000fffe0ff */
[----:B------:R-:W2:Y:S01]  /*0080*/  LDC R5, c[0x0][0x364] ;  /* 0x0000d900ff057b82 */ /* 0x000ea20000000800 */
[----:B0-----:R-:W-:-:S05]  /*0090*/  IMAD R4, R4, UR5, R9 ;  /* 0x0000000504047c24 */ /* 0x001fca000f8e0209 */
[----:B------:R-:W-:Y:S01]  /*00a0*/  ISETP.GE.AND P0, PT, R4, UR4, PT ;  /* 0x0000000404007c0c */ /* 0x000fe2000bf06270 */
[----:B------:R-:W-:-:S03]  /*00b0*/  UIADD3 UR4, UPT, UPT, UR11, -0x1, URZ ;  /* 0xffffffff0b047890 */ /* 0x000fc6000fffe0ff */
[----:B------:R-:W-:Y:S01]  /*00c0*/  ISETP.LT.OR P0, PT, R4, 0x1, P0 ;  /* 0x000000010400780c */ /* 0x000fe20000701670 */
[----:B--2---:R-:W-:-:S05]  /*00d0*/  IMAD R5, R5, UR6, R8 ;  /* 0x0000000605057c24 */ /* 0x004fca000f8e0208 */
[----:B------:R-:W-:-:S04]  /*00e0*/  ISETP.EQ.OR P0, PT, R5, RZ, P0 ;  /* 0x000000ff0500720c */ /* 0x000fc80000702670 */
[----:B------:R-:W-:-:S13]  /*00f0*/  ISETP.GE.OR P0, PT, R5, UR4, P0 ;  /* 0x0000000405007c0c */ /* 0x000fda0008706670 */
[----:B------:R-:W-:Y:S05]  /*0100*/  @P0 EXIT ;  /* 0x000000000000094d */ /* 0x000fea0003800000 */
[----:B------:R-:W0:Y:S01]  /*0110*/  LDC.64 R2, c[0x0][0x388] ;  /* 0x0000e200ff027b82 */ /* 0x000e220000000a00 */
[----:B------:R-:W1:Y:S01]  /*0120*/  LDCU.64 UR8, c[0x0][0x358] ;  /* 0x00006b00ff0877ac */ /* 0x000e620008000a00 */
[----:B------:R-:W-:-:S06]  /*0130*/  IMAD R4, R5, UR10, R4 ;  /* 0x0000000a05047c24 */ /* 0x000fcc000f8e0204 */
[----:B------:R-:W2:Y:S01]  /*0140*/  LDC.64 R6, c[0x0][0x390] ;  /* 0x0000e400ff067b82 */ /* 0x000ea20000000a00 */
[----:B0-----:R-:W-:-:S06]  /*0150*/  IMAD.WIDE R2, R4, 0x4, R2 ;  /* 0x0000000404027825 */ /* 0x001fcc00078e0202 */
[----:B-1----:R-:W3:Y:S01]  /*0160*/  LDG.E R3, desc[UR8][R2.64] ;  /* 0x0000000802037981 */ /* 0x002ee2000c1e1900 */
[----:B--2---:R-:W-:-:S06]  /*0170*/  IMAD.WIDE R6, R4, 0x4, R6 ;  /* 0x0000000404067825 */ /* 0x004fcc00078e0206 */
[----:B------:R-:W2:Y:S01]  /*0180*/  LDG.E R6, desc[UR8][R6.64] ;  /* 0x0000000806067981 */ /* 0x000ea2000c1e1900 */
[----:B------:R-:W0:Y:S01]  /*0190*/  S2UR UR6, SR_CgaCtaId ;  /* 0x00000000000679c3 */ /* 0x000e220000008800 */
[----:B------:R-:W-:Y:S02]  /*01a0*/  UMOV UR4, 0x400 ;  /* 0x0000040000047882 */ /* 0x000fe40000000000 */
[----:B------:R-:W-:Y:S02]  /*01b0*/  UIADD3 UR5, UPT, UPT, UR4, 0x4000, URZ ;  /* 0x0000400004057890 */ /* 0x000fe4000fffe0ff */
[----:B0-----:R-:W-:Y:S02]  /*01c0*/  ULEA UR4, UR6, UR4, 0x18 ;  /* 0x0000000406047291 */ /* 0x001fe4000f8ec0ff */
[----:B------:R-:W-:-:S04]  /*01d0*/  ULEA UR5, UR6, UR5, 0x18 ;  /* 0x0000000506057291 */ /* 0x000fc8000f8ec0ff */
[C---:B------:R-:W-:Y:S02]  /*01e0*/  LEA R0, R8.reuse, UR4, 0x8 ;  /* 0x0000000408007c11 */ /* 0x040fe4000f8e40ff */
[----:B------:R-:W-:-:S03]  /*01f0*/  LEA R5, R8, UR5, 0x8 ;  /* 0x0000000508057c11 */ /* 0x000fc6000f8e40ff */
[C---:B------:R-:W-:Y:S01]  /*0200*/  IMAD R8, R9.reuse, 0x4, R0 ;  /* 0x0000000409087824 */ /* 0x040fe200078e0200 */
[----:B------:R-:W0:Y:S01]  /*0210*/  LDCU UR4, c[0x0][0x3a4] ;  /* 0x00007480ff0477ac */ /* 0x000e220008000800 */
[----:B------:R-:W-:Y:S01]  /*0220*/  IMAD R5, R9, 0x4, R5 ;  /* 0x0000000409057824 */ /* 0x000fe200078e0205 */
[----:B------:R-:W-:Y:S02]  /*0230*/  BSSY.RECONVERGENT B0, `(.L_x_0) ;  /* 0x0000014000007945 */ /* 0x000fe40003800200 */
[----:B---3--:R-:W-:Y:S04]  /*0240*/  STS [R8], R3 ;  /* 0x0000000308007388 */ /* 0x008fe80000000800 */
[----:B--2---:R-:W-:Y:S01]  /*0250*/  STS [R5], R6 ;  /* 0x0000000605007388 */ /* 0x004fe20000000800 */
[----:B------:R-:W-:Y:S06]  /*0260*/  BAR.SYNC.DEFER_BLOCKING 0x0 ;  /* 0x0000000000007b1d */ /* 0x000fec0000010000 */
[----:B------:R-:W1:Y:S04]  /*0270*/  LDS R0, [R5] ;  /* 0x0000000005007984 */ /* 0x000e680000000800 */
[----:B------:R-:W2:Y:S01]  /*0280*/  LDS R2, [R8] ;  /* 0x0000000008027984 */ /* 0x000ea20000000800 */
[----:B-1----:R-:W-:-:S04]  /*0290*/  FMUL R7, R0, R0 ;  /* 0x0000000000077220 */ /* 0x002fc80000400000 */
[----:B--2---:R-:W-:-:S04]  /*02a0*/  FFMA R7, R2, R2, R7 ;  /* 0x0000000202077223 */ /* 0x004fc80000000007 */
[----:B0-----:R-:W-:-:S04]  /*02b0*/  FADD R7, R7, UR4 ;  /* 0x0000000407077e21 */ /* 0x001fc80008000000 */
[----:B------:R-:W-:Y:S01]  /*02c0*/  VIADD R9, R7, 0xf3000000 ;  /* 0xf300000007097836 */ /* 0x000fe20000000000 */
[----:B------:R0:W1:Y:S04]  /*02d0*/  MUFU.RSQ R10, R7 ;  /* 0x00000007000a7308 */ /* 0x0000680000001400 */
[----:B------:R-:W-:-:S13]  /*02e0*/  ISETP.GT.U32.AND P0, PT, R9, 0x727fffff, PT ;  /* 0x727fffff0900780c */ /* 0x000fda0003f04070 */
[----:B01----:R-:W-:Y:S05]  /*02f0*/  @!P0 BRA `(.L_x_1) ;  /* 0x00000000000c8947 */ /* 0x003fea0003800000 */
[----:B------:R-:W-:-:S07]  /*0300*/  MOV R10, 0x320 ;  /* 0x00000320000a7802 */ /* 0x000fce0000000f00 */
[----:B------:R-:W-:Y:S05]  /*0310*/  CALL.REL.NOINC `($__internal_0_$__cuda_sm20_sqrt_rn_f32_slowpath) ;  /* 0x0000000000a47944 */ /* 0x000fea0003c00000 */
[----:B------:R-:W-:Y:S05]  /*0320*/  BRA `(.L_x_2) ;  /* 0x0000000000107947 */ /* 0x000fea0003800000 */
.L_x_1:
[----:B------:R-:W-:Y:S01]  /*0330*/  FMUL.FTZ R6, R7, R10 ;  /* 0x0000000a07067220 */ /* 0x000fe20000410000 */
[----:B------:R-:W-:-:S03]  /*0340*/  FMUL.FTZ R10, R10, 0.5 ;  /* 0x3f0000000a0a7820 */ /* 0x000fc60000410000 */
[----:B------:R-:W-:-:S04]  /*0350*/  FFMA R3, -R6, R6, R7 ;  /* 0x0000000606037223 */ /* 0x000fc80000000107 */
[----:B------:R-:W-:-:S07]  /*0360*/  FFMA R3, R3, R10, R6 ;  /* 0x0000000a03037223 */ /* 0x000fce0000000006 */
.L_x_2:
[----:B------:R-:W-:Y:S05]  /*0370*/  BSYNC.RECONVERGENT B0 ;  /* 0x0000000000007941 */ /* 0x000fea0003800200 */
.L_x_0:
[----:B------:R-:W0:Y:S01]  /*0380*/  MUFU.RCP R6, R3 ;  /* 0x0000000300067308 */ /* 0x000e220000001000 */
[----:B------:R-:W-:Y:S07]  /*0390*/  BSSY.RECONVERGENT B0, `(.L_x_3) ;  /* 0x000000b000007945 */ /* 0x000fee0003800200 */
[----:B------:R-:W1:Y:S01]  /*03a0*/  FCHK P0, R2, R3 ;  /* 0x0000000302007302 */ /* 0x000e620000000000 */
[----:B0-----:R-:W-:-:S04]  /*03b0*/  FFMA R5, R6, -R3, 1 ;  /* 0x3f80000006057423 */ /* 0x001fc80000000803 */
[----:B------:R-:W-:-:S04]  /*03c0*/  FFMA R5, R6, R5, R6 ;  /* 0x0000000506057223 */ /* 0x000fc80000000006 */
[----:B------:R-:W-:-:S04]  /*03d0*/  FFMA R6, R2, R5, RZ ;  /* 0x0000000502067223 */ /* 0x000fc800000000ff */
[----:B------:R-:W-:-:S04]  /*03e0*/  FFMA R7, R6, -R3, R2 ;  /* 0x8000000306077223 */ /* 0x000fc80000000002 */
[----:B------:R-:W-:Y:S01]  /*03f0*/  FFMA R5, R5, R7, R6 ;  /* 0x0000000705057223 */ /* 0x000fe20000000006 */
[----:B-1----:R-:W-:Y:S06]  /*0400*/  @!P0 BRA `(.L_x_4) ;  /* 0x00000000000c8947 */ /* 0x002fec0003800000 */
[----:B------:R-:W-:-:S07]  /*0410*/  MOV R6, 0x430 ;  /* 0x0000043000067802 */ /* 0x000fce0000000f00 */
[----:B------:R-:W-:Y:S05]  /*0420*/  CALL.REL.NOINC `($__internal_1_$__cuda_sm3x_div_rn_noftz_f32_slowpath) ;  /* 0x0000000000bc7944 */ /* 0x000fea0003c00000 */
[----:B------:R-:W-:-:S07]  /*0430*/  MOV R5, R2 ;  /* 0x0000000200057202 */ /* 0x000fce0000000f00 */
.L_x_4:
[----:B------:R-:W-:Y:S05]  /*0440*/  BSYNC.RECONVERGENT B0 ;  /* 0x0000000000007941 */ /* 0x000fea0003800200 */
.L_x_3:
        /* <DEDUP_REMOVED lines=9> */
[----:B------:R-:W-:Y:S01]  /*04e0*/  IMAD.MOV.U32 R2, RZ, RZ, R0 ;  /* 0x000000ffff027224 */ /* 0x000fe200078e0000 */
[----:B------:R-:W-:-:S07]  /*04f0*/  MOV R6, 0x510 ;  /* 0x0000051000067802 */ /* 0x000fce0000000f00 */
[----:B------:R-:W-:Y:S05]  /*0500*/  CALL.REL.NOINC `($__internal_1_$__cuda_sm3x_div_rn_noftz_f32_slowpath) ;  /* 0x0000000000847944 */ /* 0x000fea0003c00000 */
[----:B------:R-:W-:-:S07]  /*0510*/  IMAD.MOV.U32 R6, RZ, RZ, R2 ;  /* 0x000000ffff067224 */ /* 0x000fce00078e0002 */
.L_x_6:
[----:B------:R-:W-:Y:S05]  /*0520*/  BSYNC.RECONVERGENT B0 ;  /* 0x0000000000007941 */ /* 0x000fea0003800200 */
.L_x_5:
[----:B------:R-:W0:Y:S01]  /*0530*/  LDC.64 R2, c[0x0][0x380] ;  /* 0x0000e000ff027b82 */ /* 0x000e220000000a00 */
[----:B------:R-:W1:Y:S01]  /*0540*/  LDCU UR4, c[0x0][0x3a0] ;  /* 0x00007400ff0477ac */ /* 0x000e620008000800 */
[----:B0-----:R-:W-:-:S05]  /*0550*/  IMAD.WIDE R2, R4, 0x4, R2 ;  /* 0x0000000404027825 */ /* 0x001fca00078e0202 */
[----:B------:R-:W1:Y:S01]  /*0560*/  LDG.E R0, desc[UR8][R2.64] ;  /* 0x0000000802007981 */ /* 0x000e62000c1e1900 */
[----:B------:R-:W-:-:S04]  /*0570*/  FADD R5, R6, R5 ;  /* 0x0000000506057221 */ /* 0x000fc80000000000 */
[----:B-1----:R-:W-:-:S05]  /*0580*/  FFMA R5, -R5, UR4, R0 ;  /* 0x0000000405057c23 */ /* 0x002fca0008000100 */
[----:B------:R-:W-:Y:S01]  /*0590*/  STG.E desc[UR8][R2.64], R5 ;  /* 0x0000000502007986 */ /* 0x000fe2000c101908 */
[----:B------:R-:W-:Y:S05]  /*05a0*/  EXIT ;  /* 0x000000000000794d */ /* 0x000fea0003800000 */
        .weak           $__internal_0_$__cuda_sm20_sqrt_rn_f32_slowpath
        .type           $__internal_0_$__cuda_sm20_sqrt_rn_f32_slowpath,@function
        .size           $__internal_0_$__cuda_sm20_sqrt_rn_f32_slowpath,($__internal_1_$__cuda_sm3x_div_rn_noftz_f32_slowpath - $__internal_0_$__cuda_sm20_sqrt_rn_f32_slowpath)
$__internal_0_$__cuda_sm20_sqrt_rn_f32_slowpath:
[----:B------:R-:W-:-:S13]  /*05b0*/  LOP3.LUT P0, RZ, R7, 0x7fffffff, RZ, 0xc0, !PT ;  /* 0x7fffffff07ff7812 */ /* 0x000fda000780c0ff */
[----:B------:R-:W-:Y:S05]  /*05c0*/  @!P0 BRA `(.L_x_7) ;  /* 0x0000000000448947 */ /* 0x000fea0003800000 */
[----:B------:R-:W-:Y:S02]  /*05d0*/  FSETP.GEU.FTZ.AND P0, PT, R7, RZ, PT ;  /* 0x000000ff0700720b */ /* 0x000fe40003f1e000 */
[----:B------:R-:W-:-:S11]  /*05e0*/  MOV R3, R7 ;  /* 0x0000000700037202 */ /* 0x000fd60000000f00 */
[----:B------:R-:W-:Y:S01]  /*05f0*/  @!P0 IMAD.MOV.U32 R7, RZ, RZ, 0x7fffffff ;  /* 0x7fffffffff078424 */ /* 0x000fe200078e00ff */
[----:B------:R-:W-:Y:S06]  /*0600*/  @!P0 BRA `(.L_x_7) ;  /* 0x0000000000348947 */ /* 0x000fec0003800000 */
[----:B------:R-:W-:-:S13]  /*0610*/  FSETP.GTU.FTZ.AND P0, PT, |R3|, +INF , PT ;  /* 0x7f8000000300780b */ /* 0x000fda0003f1c200 */
[----:B------:R-:W-:Y:S01]  /*0620*/  @P0 FADD.FTZ R7, R3, 1 ;  /* 0x3f80000003070421 */ /* 0x000fe20000010000 */
[----:B------:R-:W-:Y:S06]  /*0630*/  @P0 BRA `(.L_x_7) ;  /* 0x0000000000280947 */ /* 0x000fec0003800000 */
[----:B------:R-:W-:-:S13]  /*0640*/  FSETP.NEU.FTZ.AND P0, PT, |R3|, +INF , PT ;  /* 0x7f8000000300780b */ /* 0x000fda0003f1d200 */
[----:B------:R-:W-:-:S04]  /*0650*/  @P0 FFMA R5, R3, 1.84467440737095516160e+19, RZ ;  /* 0x5f80000003050823 */ /* 0x000fc800000000ff */
[----:B------:R-:W0:Y:S02]  /*0660*/  @P0 MUFU.RSQ R6, R5 ;  /* 0x0000000500060308 */ /* 0x000e240000001400 */
[----:B0-----:R-:W-:Y:S01]  /*0670*/  @P0 FMUL.FTZ R8, R5, R6 ;  /* 0x0000000605080220 */ /* 0x001fe20000410000 */
[----:B------:R-:W-:-:S03]  /*0680*/  @P0 FMUL.FTZ R6, R6, 0.5 ;  /* 0x3f00000006060820 */ /* 0x000fc60000410000 */
[----:B------:R-:W-:-:S04]  /*0690*/  @P0 FADD.FTZ R7, -R8, -RZ ;  /* 0x800000ff08070221 */ /* 0x000fc80000010100 */
[----:B------:R-:W-:Y:S01]  /*06a0*/  @P0 FFMA R9, R8, R7, R5 ;  /* 0x0000000708090223 */ /* 0x000fe20000000005 */
[----:B------:R-:W-:-:S03]  /*06b0*/  @!P0 IMAD.MOV.U32 R7, RZ, RZ, R3 ;  /* 0x000000ffff078224 */ /* 0x000fc600078e0003 */
[----:B------:R-:W-:-:S04]  /*06c0*/  @P0 FFMA R6, R9, R6, R8 ;  /* 0x0000000609060223 */ /* 0x000fc80000000008 */
[----:B------:R-:W-:-:S07]  /*06d0*/  @P0 FMUL.FTZ R7, R6, 2.3283064365386962891e-10 ;  /* 0x2f80000006070820 */ /* 0x000fce0000410000 */
.L_x_7:
[----:B------:R-:W-:Y:S01]  /*06e0*/  MOV R3, R7 ;  /* 0x0000000700037202 */ /* 0x000fe20000000f00 */
[----:B------:R-:W-:Y:S02]  /*06f0*/  IMAD.MOV.U32 R6, RZ, RZ, R10 ;  /* 0x000000ffff067224 */ /* 0x000fe400078e000a */
[----:B------:R-:W-:-:S04]  /*0700*/  IMAD.MOV.U32 R7, RZ, RZ, 0x0 ;  /* 0x00000000ff077424 */ /* 0x000fc800078e00ff */
[----:B------:R-:W-:Y:S05]  /*0710*/  RET.REL.NODEC R6 `(_Z6updatePfS_S_iiff) ;  /* 0xfffffff806387950 */ /* 0x000fea0003c3ffff */
        .weak           $__internal_1_$__cuda_sm3x_div_rn_noftz_f32_slowpath
        .type           $__internal_1_$__cuda_sm3x_div_rn_noftz_f32_slowpath,@function
        .size           $__internal_1_$__cuda_sm3x_div_rn_noftz_f32_slowpath,(.L_x_22 - $__internal_1_$__cuda_sm3x_div_rn_noftz_f32_slowpath)
$__internal_1_$__cuda_sm3x_div_rn_noftz_f32_slowpath:
[--C-:B------:R-:W-:Y:S01]  /*0720*/  SHF.R.U32.HI R8, RZ, 0x17, R3.reuse ;  /* 0x00000017ff087819 */ /* 0x100fe20000011603 */
[----:B------:R-:W-:Y:S01]  /*0730*/  BSSY.RECONVERGENT B1, `(.L_x_8) ;  /* 0x0000063000017945 */ /* 0x000fe20003800200 */
[----:B------:R-:W-:Y:S02]  /*0740*/  SHF.R.U32.HI R7, RZ, 0x17, R2 ;  /* 0x00000017ff077819 */ /* 0x000fe40000011602 */
[----:B------:R-:W-:Y:S02]  /*0750*/  LOP3.LUT R14, R8, 0xff, RZ, 0xc0, !PT ;  /* 0x000000ff080e7812 */ /* 0x000fe400078ec0ff */
[----:B------:R-:W-:Y:S01]  /*0760*/  LOP3.LUT R12, R7, 0xff, RZ, 0xc0, !PT ;  /* 0x000000ff070c7812 */ /* 0x000fe200078ec0ff */
[----:B------:R-:W-:Y:S01]  /*0770*/  IMAD.MOV.U32 R7, RZ, RZ, R3 ;  /* 0x000000ffff077224 */ /* 0x000fe200078e0003 */
[----:B------:R-:W-:-:S03]  /*0780*/  IADD3 R10, PT, PT, R14, -0x1, RZ ;  /* 0xffffffff0e0a7810 */ /* 0x000fc60007ffe0ff */
[----:B------:R-:W-:Y:S01]  /*0790*/  VIADD R9, R12, 0xffffffff ;  /* 0xffffffff0c097836 */ /* 0x000fe20000000000 */
[----:B------:R-:W-:-:S04]  /*07a0*/  ISETP.GT.U32.AND P0, PT, R10, 0xfd, PT ;  /* 0x000000fd0a00780c */ /* 0x000fc80003f04070 */
[----:B------:R-:W-:-:S13]  /*07b0*/  ISETP.GT.U32.OR P0, PT, R9, 0xfd, P0 ;  /* 0x000000fd0900780c */ /* 0x000fda0000704470 */
[----:B------:R-:W-:Y:S01]  /*07c0*/  @!P0 MOV R8, RZ ;  /* 0x000000ff00088202 */ /* 0x000fe20000000f00 */
[----:B------:R-:W-:Y:S06]  /*07d0*/  @!P0 BRA `(.L_x_9) ;  /* 0x00000000005c8947 */ /* 0x000fec0003800000 */
[----:B------:R-:W-:Y:S02]  /*07e0*/  FSETP.GTU.FTZ.AND P0, PT, |R2|, +INF , PT ;  /* 0x7f8000000200780b */ /* 0x000fe40003f1c200 */
[----:B------:R-:W-:-:S04]  /*07f0*/  FSETP.GTU.FTZ.AND P1, PT, |R3|, +INF , PT ;  /* 0x7f8000000300780b */ /* 0x000fc80003f3c200 */
[----:B------:R-:W-:-:S13]  /*0800*/  PLOP3.LUT P0, PT, P0, P1, PT, 0xf8, 0x8f ;  /* 0x00000000008f781c */ /* 0x000fda0000703f70 */
[----:B------:R-:W-:Y:S05]  /*0810*/  @P0 BRA `(.L_x_10) ;  /* 0x00000004004c0947 */ /* 0x000fea0003800000 */
[----:B------:R-:W-:-:S13]  /*0820*/  LOP3.LUT P0, RZ, R7, 0x7fffffff, R2, 0xc8, !PT ;  /* 0x7fffffff07ff7812 */ /* 0x000fda000780c802 */
[----:B------:R-:W-:Y:S05]  /*0830*/  @!P0 BRA `(.L_x_11) ;  /* 0x00000004003c8947 */ /* 0x000fea0003800000 */
[C---:B------:R-:W-:Y:S02]  /*0840*/  FSETP.NEU.FTZ.AND P2, PT, |R2|.reuse, +INF , PT ;  /* 0x7f8000000200780b */ /* 0x040fe40003f5d200 */
[----:B------:R-:W-:Y:S02]  /*0850*/  FSETP.NEU.FTZ.AND P1, PT, |R3|, +INF , PT ;  /* 0x7f8000000300780b */ /* 0x000fe40003f3d200 */
[----:B------:R-:W-:-:S11]  /*0860*/  FSETP.NEU.FTZ.AND P0, PT, |R2|, +INF , PT ;  /* 0x7f8000000200780b */ /* 0x000fd60003f1d200 */
[----:B------:R-:W-:Y:S05]  /*0870*/  @!P1 BRA !P2, `(.L_x_11) ;  /* 0x00000004002c9947 */ /* 0x000fea0005000000 */
[----:B------:R-:W-:-:S04]  /*0880*/  LOP3.LUT P2, RZ, R2, 0x7fffffff, RZ, 0xc0, !PT ;  /* 0x7fffffff02ff7812 */ /* 0x000fc8000784c0ff */
[----:B------:R-:W-:-:S13]  /*0890*/  PLOP3.LUT P1, PT, P1, P2, PT, 0x2f, 0xf2 ;  /* 0x0000000000f2781c */ /* 0x000fda0000f24577 */
[----:B------:R-:W-:Y:S05]  /*08a0*/  @P1 BRA `(.L_x_12) ;  /* 0x0000000400181947 */ /* 0x000fea0003800000 */
[----:B------:R-:W-:-:S04]  /*08b0*/  LOP3.LUT P1, RZ, R7, 0x7fffffff, RZ, 0xc0, !PT ;  /* 0x7fffffff07ff7812 */ /* 0x000fc8000782c0ff */
[----:B------:R-:W-:-:S13]  /*08c0*/  PLOP3.LUT P0, PT, P0, P1, PT, 0x2f, 0xf2 ;  /* 0x0000000000f2781c */ /* 0x000fda0000702577 */
[----:B------:R-:W-:Y:S05]  /*08d0*/  @P0 BRA `(.L_x_13) ;  /* 0x0000000400000947 */ /* 0x000fea0003800000 */
[----:B------:R-:W-:Y:S02]  /*08e0*/  ISETP.GE.AND P0, PT, R9, RZ, PT ;  /* 0x000000ff0900720c */ /* 0x000fe40003f06270 */
[----:B------:R-:W-:-:S11]  /*08f0*/  ISETP.GE.AND P1, PT, R10, RZ, PT ;  /* 0x000000ff0a00720c */ /* 0x000fd60003f26270 */
[----:B------:R-:W-:Y:S02]  /*0900*/  @P0 IMAD.MOV.U32 R8, RZ, RZ, RZ ;  /* 0x000000ffff080224 */ /* 0x000fe400078e00ff */
[----:B------:R-:W-:Y:S01]  /*0910*/  @!P0 FFMA R2, R2, 1.84467440737095516160e+19, RZ ;  /* 0x5f80000002028823 */ /* 0x000fe200000000ff */
[----:B------:R-:W-:Y:S02]  /*0920*/  @!P0 IMAD.MOV.U32 R8, RZ, RZ, -0x40 ;  /* 0xffffffc0ff088424 */ /* 0x000fe400078e00ff */
[----:B------:R-:W-:-:S03]  /*0930*/  @!P1 FFMA R7, R3, 1.84467440737095516160e+19, RZ ;  /* 0x5f80000003079823 */ /* 0x000fc600000000ff */
[----:B------:R-:W-:-:S07]  /*0940*/  @!P1 IADD3 R8, PT, PT, R8, 0x40, RZ ;  /* 0x0000004008089810 */ /* 0x000fce0007ffe0ff */
.L_x_9:
[----:B------:R-:W-:Y:S01]  /*0950*/  LEA R10, R14, 0xc0800000, 0x17 ;  /* 0xc08000000e0a7811 */ /* 0x000fe200078eb8ff */
[----:B------:R-:W-:Y:S04]  /*0960*/  BSSY.RECONVERGENT B2, `(.L_x_14) ;  /* 0x0000036000027945 */ /* 0x000fe80003800200 */
[----:B------:R-:W-:Y:S02]  /*0970*/  IMAD.IADD R10, R7, 0x1, -R10 ;  /* 0x00000001070a7824 */ /* 0x000fe400078e0a0a */
[----:B------:R-:W-:Y:S02]  /*0980*/  VIADD R7, R12, 0xffffff81 ;  /* 0xffffff810c077836 */ /* 0x000fe40000000000 */
[----:B------:R-:W0:Y:S01]  /*0990*/  MUFU.RCP R9, R10 ;  /* 0x0000000a00097308 */ /* 0x000e220000001000 */
[----:B------:R-:W-:Y:S01]  /*09a0*/  FADD.FTZ R11, -R10, -RZ ;  /* 0x800000ff0a0b7221 */ /* 0x000fe20000010100 */
[----:B------:R-:W-:-:S03]  /*09b0*/  IMAD R2, R7, -0x800000, R2 ;  /* 0xff80000007027824 */ /* 0x000fc600078e0202 */
[----:B0-----:R-:W-:-:S04]  /*09c0*/  FFMA R12, R9, R11, 1 ;  /* 0x3f800000090c7423 */ /* 0x001fc8000000000b */
[----:B------:R-:W-:-:S04]  /*09d0*/  FFMA R16, R9, R12, R9 ;  /* 0x0000000c09107223 */ /* 0x000fc80000000009 */
[----:B------:R-:W-:-:S04]  /*09e0*/  FFMA R9, R2, R16, RZ ;  /* 0x0000001002097223 */ /* 0x000fc800000000ff */
[----:B------:R-:W-:-:S04]  /*09f0*/  FFMA R12, R11, R9, R2 ;  /* 0x000000090b0c7223 */ /* 0x000fc80000000002 */
[----:B------:R-:W-:Y:S01]  /*0a00*/  FFMA R13, R16, R12, R9 ;  /* 0x0000000c100d7223 */ /* 0x000fe20000000009 */
[----:B------:R-:W-:-:S03]  /*0a10*/  IADD3 R9, PT, PT, R7, 0x7f, -R14 ;  /* 0x0000007f07097810 */ /* 0x000fc60007ffe80e */
[----:B------:R-:W-:Y:S01]  /*0a20*/  FFMA R12, R11, R13, R2 ;  /* 0x0000000d0b0c7223 */ /* 0x000fe20000000002 */
[----:B------:R-:W-:-:S03]  /*0a30*/  IADD3 R9, PT, PT, R9, R8, RZ ;  /* 0x0000000809097210 */ /* 0x000fc60007ffe0ff */
[----:B------:R-:W-:-:S05]  /*0a40*/  FFMA R2, R16, R12, R13 ;  /* 0x0000000c10027223 */ /* 0x000fca000000000d */
[----:B------:R-:W-:-:S04]  /*0a50*/  SHF.R.U32.HI R7, RZ, 0x17, R2 ;  /* 0x00000017ff077819 */ /* 0x000fc80000011602 */
[----:B------:R-:W-:-:S05]  /*0a60*/  LOP3.LUT R7, R7, 0xff, RZ, 0xc0, !PT ;  /* 0x000000ff07077812 */ /* 0x000fca00078ec0ff */
[----:B------:R-:W-:-:S04]  /*0a70*/  IMAD.IADD R11, R7, 0x1, R9 ;  /* 0x00000001070b7824 */ /* 0x000fc800078e0209 */
[----:B------:R-:W-:-:S05]  /*0a80*/  VIADD R7, R11, 0xffffffff ;  /* 0xffffffff0b077836 */ /* 0x000fca0000000000 */
[----:B------:R-:W-:-:S13]  /*0a90*/  ISETP.GE.U32.AND P0, PT, R7, 0xfe, PT ;  /* 0x000000fe0700780c */ /* 0x000fda0003f06070 */
[----:B------:R-:W-:Y:S05]  /*0aa0*/  @!P0 BRA `(.L_x_15) ;  /* 0x0000000000808947 */ /* 0x000fea0003800000 */
[----:B------:R-:W-:-:S13]  /*0ab0*/  ISETP.GT.AND P0, PT, R11, 0xfe, PT ;  /* 0x000000fe0b00780c */ /* 0x000fda0003f04270 */
[----:B------:R-:W-:Y:S05]  /*0ac0*/  @P0 BRA `(.L_x_16) ;  /* 0x00000000006c0947 */ /* 0x000fea0003800000 */
[----:B------:R-:W-:-:S13]  /*0ad0*/  ISETP.GE.AND P0, PT, R11, 0x1, PT ;  /* 0x000000010b00780c */ /* 0x000fda0003f06270 */
[----:B------:R-:W-:Y:S05]  /*0ae0*/  @P0 BRA `(.L_x_17) ;  /* 0x0000000000740947 */ /* 0x000fea0003800000 */
[----:B------:R-:W-:Y:S02]  /*0af0*/  ISETP.GE.AND P0, PT, R11, -0x18, PT ;  /* 0xffffffe80b00780c */ /* 0x000fe40003f06270 */
[----:B------:R-:W-:-:S11]  /*0b00*/  LOP3.LUT R2, R2, 0x80000000, RZ, 0xc0, !PT ;  /* 0x8000000002027812 */ /* 0x000fd600078ec0ff */
[----:B------:R-:W-:Y:S05]  /*0b10*/  @!P0 BRA `(.L_x_17) ;  /* 0x0000000000688947 */ /* 0x000fea0003800000 */
[CCC-:B------:R-:W-:Y:S01]  /*0b20*/  FFMA.RZ R7, R16.reuse, R12.reuse, R13.reuse ;  /* 0x0000000c10077223 */ /* 0x1c0fe2000000c00d */
[C---:B------:R-:W-:Y:S01]  /*0b30*/  IADD3 R10, PT, PT, R11.reuse, 0x20, RZ ;  /* 0x000000200b0a7810 */ /* 0x040fe20007ffe0ff */
[CCC-:B------:R-:W-:Y:S01]  /*0b40*/  FFMA.RM R8, R16.reuse, R12.reuse, R13.reuse ;  /* 0x0000000c10087223 */ /* 0x1c0fe2000000400d */
[----:B------:R-:W-:Y:S02]  /*0b50*/  ISETP.NE.AND P2, PT, R11, RZ, PT ;  /* 0x000000ff0b00720c */ /* 0x000fe40003f45270 */
[----:B------:R-:W-:Y:S01]  /*0b60*/  LOP3.LUT R9, R7, 0x7fffff, RZ, 0xc0, !PT ;  /* 0x007fffff07097812 */ /* 0x000fe200078ec0ff */
[----:B------:R-:W-:Y:S01]  /*0b70*/  FFMA.RP R7, R16, R12, R13 ;  /* 0x0000000c10077223 */ /* 0x000fe2000000800d */
[----:B------:R-:W-:Y:S01]  /*0b80*/  ISETP.NE.AND P1, PT, R11, RZ, PT ;  /* 0x000000ff0b00720c */ /* 0x000fe20003f25270 */
[----:B------:R-:W-:Y:S01]  /*0b90*/  IMAD.MOV R11, RZ, RZ, -R11 ;  /* 0x000000ffff0b7224 */ /* 0x000fe200078e0a0b */
[----:B------:R-:W-:Y:S02]  /*0ba0*/  LOP3.LUT R9, R9, 0x800000, RZ, 0xfc, !PT ;  /* 0x0080000009097812 */ /* 0x000fe400078efcff */
[----:B------:R-:W-:-:S02]  /*0bb0*/  FSETP.NEU.FTZ.AND P0, PT, R7, R8, PT ;  /* 0x000000080700720b */ /* 0x000fc40003f1d000 */
[----:B------:R-:W-:Y:S02]  /*0bc0*/  SHF.L.U32 R10, R9, R10, RZ ;  /* 0x0000000a090a7219 */ /* 0x000fe400000006ff */
[----:B------:R-:W-:Y:S02]  /*0bd0*/  SEL R8, R11, RZ, P2 ;  /* 0x000000ff0b087207 */ /* 0x000fe40001000000 */
[----:B------:R-:W-:Y:S02]  /*0be0*/  ISETP.NE.AND P1, PT, R10, RZ, P1 ;  /* 0x000000ff0a00720c */ /* 0x000fe40000f25270 */
[----:B------:R-:W-:Y:S02]  /*0bf0*/  SHF.R.U32.HI R8, RZ, R8, R9 ;  /* 0x00000008ff087219 */ /* 0x000fe40000011609 */
[----:B------:R-:W-:Y:S02]  /*0c00*/  PLOP3.LUT P0, PT, P0, P1, PT, 0xf8, 0x8f ;  /* 0x00000000008f781c */ /* 0x000fe40000703f70 */
[----:B------:R-:W-:-:S02]  /*0c10*/  SHF.R.U32.HI R10, RZ, 0x1, R8 ;  /* 0x00000001ff0a7819 */ /* 0x000fc40000011608 */
[----:B------:R-:W-:-:S04]  /*0c20*/  SEL R7, RZ, 0x1, !P0 ;  /* 0x00000001ff077807 */ /* 0x000fc80004000000 */
[----:B------:R-:W-:-:S04]  /*0c30*/  LOP3.LUT R7, R7, 0x1, R10, 0xf8, !PT ;  /* 0x0000000107077812 */ /* 0x000fc800078ef80a */
[----:B------:R-:W-:-:S05]  /*0c40*/  LOP3.LUT R7, R7, R8, RZ, 0xc0, !PT ;  /* 0x0000000807077212 */ /* 0x000fca00078ec0ff */
[----:B------:R-:W-:-:S05]  /*0c50*/  IMAD.IADD R7, R10, 0x1, R7 ;  /* 0x000000010a077824 */ /* 0x000fca00078e0207 */
[----:B------:R-:W-:Y:S01]  /*0c60*/  LOP3.LUT R2, R7, R2, RZ, 0xfc, !PT ;  /* 0x0000000207027212 */ /* 0x000fe200078efcff */
[----:B------:R-:W-:Y:S06]  /*0c70*/  BRA `(.L_x_17) ;  /* 0x0000000000107947 */ /* 0x000fec0003800000 */
.L_x_16:
[----:B------:R-:W-:-:S04]  /*0c80*/  LOP3.LUT R2, R2, 0x80000000, RZ, 0xc0, !PT ;  /* 0x8000000002027812 */ /* 0x000fc800078ec0ff */
[----:B------:R-:W-:Y:S01]  /*0c90*/  LOP3.LUT R2, R2, 0x7f800000, RZ, 0xfc, !PT ;  /* 0x7f80000002027812 */ /* 0x000fe200078efcff */
[----:B------:R-:W-:Y:S06]  /*0ca0*/  BRA `(.L_x_17) ;  /* 0x0000000000047947 */ /* 0x000fec0003800000 */
.L_x_15:
[----:B------:R-:W-:-:S07]  /*0cb0*/  LEA R2, R9, R2, 0x17 ;  /* 0x0000000209027211 */ /* 0x000fce00078eb8ff */
.L_x_17:
[----:B------:R-:W-:Y:S05]  /*0cc0*/  BSYNC.RECONVERGENT B2 ;  /* 0x0000000000027941 */ /* 0x000fea0003800200 */
.L_x_14:
[----:B------:R-:W-:Y:S05]  /*0cd0*/  BRA `(.L_x_18) ;  /* 0x0000000000207947 */ /* 0x000fea0003800000 */
.L_x_13:
[----:B------:R-:W-:-:S04]  /*0ce0*/  LOP3.LUT R2, R7, 0x80000000, R2, 0x48, !PT ;  /* 0x8000000007027812 */ /* 0x000fc800078e4802 */
[----:B------:R-:W-:Y:S01]  /*0cf0*/  LOP3.LUT R2, R2, 0x7f800000, RZ, 0xfc, !PT ;  /* 0x7f80000002027812 */ /* 0x000fe200078efcff */
[----:B------:R-:W-:Y:S06]  /*0d00*/  BRA `(.L_x_18) ;  /* 0x0000000000147947 */ /* 0x000fec0003800000 */
.L_x_12:
[----:B------:R-:W-:Y:S01]  /*0d10*/  LOP3.LUT R2, R7, 0x80000000, R2, 0x48, !PT ;  /* 0x8000000007027812 */ /* 0x000fe200078e4802 */
[----:B------:R-:W-:Y:S06]  /*0d20*/  BRA `(.L_x_18) ;  /* 0x00000000000c7947 */ /* 0x000fec0003800000 */
.L_x_11:
[----:B------:R-:W0:Y:S01]  /*0d30*/  MUFU.RSQ R2, -QNAN ;  /* 0xffc0000000027908 */ /* 0x000e220000001400 */
[----:B------:R-:W-:Y:S05]  /*0d40*/  BRA `(.L_x_18) ;  /* 0x0000000000047947 */ /* 0x000fea0003800000 */
.L_x_10:
[----:B------:R-:W-:-:S07]  /*0d50*/  FADD.FTZ R2, R2, R3 ;  /* 0x0000000302027221 */ /* 0x000fce0000010000 */
.L_x_18:
[----:B------:R-:W-:Y:S05]  /*0d60*/  BSYNC.RECONVERGENT B1 ;  /* 0x0000000000017941 */ /* 0x000fea0003800200 */
.L_x_8:
[----:B------:R-:W-:-:S04]  /*0d70*/  IMAD.MOV.U32 R7, RZ, RZ, 0x0 ;  /* 0x00000000ff077424 */ /* 0x000fc800078e00ff */
[----:B0-----:R-:W-:Y:S05]  /*0d80*/  RET.REL.NODEC R6 `(_Z6updatePfS_S_iiff) ;  /* 0xfffffff0069c7950 */ /* 0x001fea0003c3ffff */
.L_x_19:
[----:B------:R-:W-:-:S00]  /*0d90*/  BRA `(.L_x_19) ;  /* 0xfffffffc00fc7947 */ /* 0x000fc0000383ffff */
[----:B------:R-:W-:-:S00]  /*0da0*/  NOP ;  /* 0x0000000000007918 */ /* 0x000fc00000000000 */
        /* <DEDUP_REMOVED lines=13> */
.L_x_22:


//--------------------- .text._Z8gradientPfS_S_ii --------------------------
	.section	.text._Z8gradientPfS_S_ii,"ax",@progbits
	.align	128
        .global         _Z8gradientPfS_S_ii
        .type           _Z8gradientPfS_S_ii,@function
        .size           _Z8gradientPfS_S_ii,(.L_x_24 - _Z8gradientPfS_S_ii)
        .other          _Z8gradientPfS_S_ii,@"STO_CUDA_ENTRY STV_DEFAULT"
_Z8gradientPfS_S_ii:
.text._Z8gradientPfS_S_ii:
        /* <DEDUP_REMOVED lines=19> */
[----:B------:R-:W-:-:S04]  /*0130*/  IMAD R7, R5, UR8, R0 ;  /* 0x0000000805077c24 */ /* 0x000fc8000f8e0200 */
[----:B0-----:R-:W-:-:S05]  /*0140*/  IMAD.WIDE R2, R7, 0x4, R2 ;  /* 0x0000000407027825 */ /* 0x001fca00078e0202 */
[----:B-1----:R0:W2:Y:S01]  /*0150*/  LDG.E R0, desc[UR6][R2.64] ;  /* 0x0000000602007981 */ /* 0x0020a2000c1e1900 */
[----:B------:R-:W1:Y:S01]  /*0160*/  S2UR UR5, SR_CgaCtaId ;  /* 0x00000000000579c3 */ /* 0x000e620000008800 */
[----:B------:R-:W-:-:S07]  /*0170*/  UMOV UR4, 0x400 ;  /* 0x0000040000047882 */ /* 0x000fce0000000000 */
[----:B0-----:R-:W0:Y:S01]  /*0180*/  LDC.64 R2, c[0x0][0x388] ;  /* 0x0000e200ff027b82 */ /* 0x001e220000000a00 */
[----:B-1----:R-:W-:-:S06]  /*0190*/  ULEA UR4, UR5, UR4, 0x18 ;  /* 0x0000000405047291 */ /* 0x002fcc000f8ec0ff */
[----:B------:R-:W-:Y:S01]  /*01a0*/  LEA R4, R4, UR4, 0x8 ;  /* 0x0000000404047c11 */ /* 0x000fe2000f8e40ff */
[----:B0-----:R-:W-:-:S03]  /*01b0*/  IMAD.WIDE R2, R7, 0x4, R2 ;  /* 0x0000000407027825 */ /* 0x001fc600078e0202 */
[----:B------:R-:W-:Y:S02]  /*01c0*/  LEA R9, R9, R4, 0x2 ;  /* 0x0000000409097211 */ /* 0x000fe400078e10ff */
[----:B------:R-:W0:Y:S02]  /*01d0*/  LDC.64 R4, c[0x0][0x390] ;  /* 0x0000e400ff047b82 */ /* 0x000e240000000a00 */
[----:B0-----:R-:W-:Y:S01]  /*01e0*/  IMAD.WIDE R4, R7, 0x4, R4 ;  /* 0x0000000407047825 */ /* 0x001fe200078e0204 */
[----:B--2---:R-:W-:Y:S05]  /*01f0*/  STS [R9], R0 ;  /* 0x0000000009007388 */ /* 0x004fea0000000800 */
[----:B------:R-:W-:Y:S06]  /*0200*/  BAR.SYNC.DEFER_BLOCKING 0x0 ;  /* 0x0000000000007b1d */ /* 0x000fec0000010000 */
[----:B------:R-:W-:Y:S04]  /*0210*/  LDS R6, [R9+0x4] ;  /* 0x0000040009067984 */ /* 0x000fe80000000800 */
[----:B------:R-:W0:Y:S04]  /*0220*/  LDS R11, [R9+-0x4] ;  /* 0xfffffc00090b7984 */ /* 0x000e280000000800 */
[----:B------:R-:W-:Y:S04]  /*0230*/  LDS R8, [R9+0x100] ;  /* 0x0001000009087984 */ /* 0x000fe80000000800 */
[----:B------:R-:W1:Y:S01]  /*0240*/  LDS R13, [R9+-0x100] ;  /* 0xffff0000090d7984 */ /* 0x000e620000000800 */
[----:B0-----:R-:W-:-:S05]  /*0250*/  FADD R11, R6, -R11 ;  /* 0x8000000b060b7221 */ /* 0x001fca0000000000 */
[----:B------:R-:W-:Y:S01]  /*0260*/  STG.E desc[UR6][R2.64], R11 ;  /* 0x0000000b02007986 */ /* 0x000fe2000c101906 */
[----:B-1----:R-:W-:-:S05]  /*0270*/  FADD R13, R8, -R13 ;  /* 0x8000000d080d7221 */ /* 0x002fca0000000000 */
[----:B------:R-:W-:Y:S01]  /*0280*/  STG.E desc[UR6][R4.64], R13 ;  /* 0x0000000d04007986 */ /* 0x000fe2000c101906 */
[----:B------:R-:W-:Y:S05]  /*0290*/  EXIT ;  /* 0x000000000000794d */ /* 0x000fea0003800000 */
.L_x_20:
        /* <DEDUP_REMOVED lines=14> */
.L_x_24:


//--------------------- .nv.shared._Z6updatePfS_S_iiff --------------------------
	.section	.nv.shared._Z6updatePfS_S_iiff,"aw",@nobits
	.sectionflags	@""
	.align	4
.nv.shared._Z6updatePfS_S_iiff:
	.zero		33792


//--------------------- .nv.shared.reserved.0     --------------------------
	.section	.nv.shared.reserved.0,"aw",@nobits
	.weak		__nv_reservedSMEM_offset_0_alias
	.size		__nv_reservedSMEM_offset_0_alias, 0, 64
	.other		__nv_reservedSMEM_offset_0_alias,@"STO_CUDA_RESERVED_SHARED STV_DEFAULT"
__nv_reservedSMEM_offset_0_alias:
	.zero		0
	.zero		64


//--------------------- .nv.shared._Z8gradientPfS_S_ii --------------------------
	.section	.nv.shared._Z8gradientPfS_S_ii,"aw",@nobits
	.sectionflags	@""
	.align	4
.nv.shared._Z8gradientPfS_S_ii:
	.zero		17408


//--------------------- .nv.constant0._Z6updatePfS_S_iiff --------------------------
	.section	.nv.constant0._Z6updatePfS_S_iiff,"a",@progbits
	.sectionflags	@""
	.align	4
.nv.constant0._Z6updatePfS_S_iiff:
	.zero		936


//--------------------- .nv.constant0._Z8gradientPfS_S_ii --------------------------
	.section	.nv.constant0._Z8gradientPfS_S_ii,"a",@progbits
	.sectionflags	@""
	.align	4
.nv.constant0._Z8gradientPfS_S_ii:
	.zero		928


//--------------------- SYMBOLS --------------------------

	.type		.nv.reservedSmem.offset0,@object
	.size		.nv.reservedSmem.offset0,0x4
	.type		.nv.reservedSmem.cap,@object
	.size		.nv.reservedSmem.cap,0x4
